//
// Generated by NVIDIA NVVM Compiler
//
// Compiler Build ID: CL-36424714
// Cuda compilation tools, release 13.0, V13.0.88
// Based on NVVM 20.0.0
//

.version 9.0
.target sm_100
.address_size 64

	// .globl	_Z8bincountIifiL16DeviceMemoryType0EEvPT_PKT0_T1_S3_S3_S6_S6_
.extern .shared .align 16 .b8 my_smem[];

.visible .entry _Z8bincountIifiL16DeviceMemoryType0EEvPT_PKT0_T1_S3_S3_S6_S6_(
	.param .u64 .ptr .align 1 _Z8bincountIifiL16DeviceMemoryType0EEvPT_PKT0_T1_S3_S3_S6_S6__param_0,
	.param .u64 .ptr .align 1 _Z8bincountIifiL16DeviceMemoryType0EEvPT_PKT0_T1_S3_S3_S6_S6__param_1,
	.param .u32 _Z8bincountIifiL16DeviceMemoryType0EEvPT_PKT0_T1_S3_S3_S6_S6__param_2,
	.param .f32 _Z8bincountIifiL16DeviceMemoryType0EEvPT_PKT0_T1_S3_S3_S6_S6__param_3,
	.param .f32 _Z8bincountIifiL16DeviceMemoryType0EEvPT_PKT0_T1_S3_S3_S6_S6__param_4,
	.param .u32 _Z8bincountIifiL16DeviceMemoryType0EEvPT_PKT0_T1_S3_S3_S6_S6__param_5,
	.param .u32 _Z8bincountIifiL16DeviceMemoryType0EEvPT_PKT0_T1_S3_S3_S6_S6__param_6
)
{
	.reg .pred 	%p<11>;
	.reg .b32 	%r<35>;
	.reg .b32 	%f<9>;
	.reg .b64 	%rd<9>;

	ld.param.u64 	%rd3, [_Z8bincountIifiL16DeviceMemoryType0EEvPT_PKT0_T1_S3_S3_S6_S6__param_0];
	ld.param.u64 	%rd4, [_Z8bincountIifiL16DeviceMemoryType0EEvPT_PKT0_T1_S3_S3_S6_S6__param_1];
	ld.param.u32 	%r12, [_Z8bincountIifiL16DeviceMemoryType0EEvPT_PKT0_T1_S3_S3_S6_S6__param_2];
	ld.param.f32 	%f4, [_Z8bincountIifiL16DeviceMemoryType0EEvPT_PKT0_T1_S3_S3_S6_S6__param_3];
	ld.param.f32 	%f5, [_Z8bincountIifiL16DeviceMemoryType0EEvPT_PKT0_T1_S3_S3_S6_S6__param_4];
	ld.param.u32 	%r13, [_Z8bincountIifiL16DeviceMemoryType0EEvPT_PKT0_T1_S3_S3_S6_S6__param_5];
	mov.u32 	%r34, %tid.x;
	setp.ge.s32 	%p1, %r34, %r12;
	@%p1 bra 	$L__BB0_3;
	mov.u32 	%r2, %ntid.x;
	mov.u32 	%r15, my_smem;
	mov.u32 	%r32, %r34;
$L__BB0_2:
	shl.b32 	%r14, %r32, 2;
	add.s32 	%r16, %r15, %r14;
	mov.b32 	%r17, 0;
	st.shared.u32 	[%r16], %r17;
	add.s32 	%r32, %r32, %r2;
	setp.lt.s32 	%p2, %r32, %r12;
	@%p2 bra 	$L__BB0_2;
$L__BB0_3:
	bar.sync 	0;
	mov.u32 	%r18, %ctaid.x;
	mov.u32 	%r5, %ntid.x;
	mad.lo.s32 	%r33, %r18, %r5, %r34;
	setp.ge.s32 	%p3, %r33, %r13;
	@%p3 bra 	$L__BB0_8;
	cvt.rn.f32.s32 	%f1, %r12;
	sub.f32 	%f2, %f5, %f4;
	mov.u32 	%r19, %nctaid.x;
	mul.lo.s32 	%r7, %r19, %r5;
	cvta.to.global.u64 	%rd1, %rd4;
$L__BB0_5:
	mul.wide.s32 	%rd5, %r33, 4;
	add.s64 	%rd6, %rd1, %rd5;
	ld.global.f32 	%f3, [%rd6];
	setp.ltu.f32 	%p4, %f3, %f4;
	setp.gtu.f32 	%p5, %f3, %f5;
	or.pred  	%p6, %p4, %p5;
	@%p6 bra 	$L__BB0_7;
	sub.f32 	%f6, %f3, %f4;
	mul.f32 	%f7, %f6, %f1;
	div.rn.f32 	%f8, %f7, %f2;
	cvt.rzi.s32.f32 	%r20, %f8;
	setp.eq.s32 	%p7, %r20, %r12;
	selp.s32 	%r21, -1, 0, %p7;
	add.s32 	%r22, %r20, %r21;
	shl.b32 	%r23, %r22, 2;
	mov.u32 	%r24, my_smem;
	add.s32 	%r25, %r24, %r23;
	atom.shared.add.u32 	%r26, [%r25], 1;
$L__BB0_7:
	add.s32 	%r33, %r33, %r7;
	setp.lt.s32 	%p8, %r33, %r13;
	@%p8 bra 	$L__BB0_5;
$L__BB0_8:
	setp.ge.s32 	%p9, %r34, %r12;
	bar.sync 	0;
	@%p9 bra 	$L__BB0_11;
	cvta.to.global.u64 	%rd2, %rd3;
	mov.u32 	%r28, my_smem;
$L__BB0_10:
	mul.wide.s32 	%rd7, %r34, 4;
	add.s64 	%rd8, %rd2, %rd7;
	shl.b32 	%r27, %r34, 2;
	add.s32 	%r29, %r28, %r27;
	ld.shared.u32 	%r30, [%r29];
	atom.global.add.u32 	%r31, [%rd8], %r30;
	add.s32 	%r34, %r34, %r5;
	setp.lt.s32 	%p10, %r34, %r12;
	@%p10 bra 	$L__BB0_10;
$L__BB0_11:
	ret;

}
	// .globl	_Z8bincountIifiL16DeviceMemoryType1EEvPT_PKT0_T1_S3_S3_S6_S6_
.visible .entry _Z8bincountIifiL16DeviceMemoryType1EEvPT_PKT0_T1_S3_S3_S6_S6_(
	.param .u64 .ptr .align 1 _Z8bincountIifiL16DeviceMemoryType1EEvPT_PKT0_T1_S3_S3_S6_S6__param_0,
	.param .u64 .ptr .align 1 _Z8bincountIifiL16DeviceMemoryType1EEvPT_PKT0_T1_S3_S3_S6_S6__param_1,
	.param .u32 _Z8bincountIifiL16DeviceMemoryType1EEvPT_PKT0_T1_S3_S3_S6_S6__param_2,
	.param .f32 _Z8bincountIifiL16DeviceMemoryType1EEvPT_PKT0_T1_S3_S3_S6_S6__param_3,
	.param .f32 _Z8bincountIifiL16DeviceMemoryType1EEvPT_PKT0_T1_S3_S3_S6_S6__param_4,
	.param .u32 _Z8bincountIifiL16DeviceMemoryType1EEvPT_PKT0_T1_S3_S3_S6_S6__param_5,
	.param .u32 _Z8bincountIifiL16DeviceMemoryType1EEvPT_PKT0_T1_S3_S3_S6_S6__param_6
)
{
	.reg .pred 	%p<7>;
	.reg .b32 	%r<16>;
	.reg .b32 	%f<9>;
	.reg .b64 	%rd<9>;

	ld.param.u64 	%rd3, [_Z8bincountIifiL16DeviceMemoryType1EEvPT_PKT0_T1_S3_S3_S6_S6__param_0];
	ld.param.u64 	%rd4, [_Z8bincountIifiL16DeviceMemoryType1EEvPT_PKT0_T1_S3_S3_S6_S6__param_1];
	ld.param.u32 	%r6, [_Z8bincountIifiL16DeviceMemoryType1EEvPT_PKT0_T1_S3_S3_S6_S6__param_2];
	ld.param.f32 	%f4, [_Z8bincountIifiL16DeviceMemoryType1EEvPT_PKT0_T1_S3_S3_S6_S6__param_3];
	ld.param.f32 	%f5, [_Z8bincountIifiL16DeviceMemoryType1EEvPT_PKT0_T1_S3_S3_S6_S6__param_4];
	ld.param.u32 	%r7, [_Z8bincountIifiL16DeviceMemoryType1EEvPT_PKT0_T1_S3_S3_S6_S6__param_5];
	mov.u32 	%r8, %ctaid.x;
	mov.u32 	%r1, %ntid.x;
	mov.u32 	%r9, %tid.x;
	mad.lo.s32 	%r15, %r8, %r1, %r9;
	setp.ge.s32 	%p1, %r15, %r7;
	@%p1 bra 	$L__BB1_5;
	cvt.rn.f32.s32 	%f1, %r6;
	sub.f32 	%f2, %f5, %f4;
	mov.u32 	%r10, %nctaid.x;
	mul.lo.s32 	%r3, %r10, %r1;
	cvta.to.global.u64 	%rd1, %rd4;
	cvta.to.global.u64 	%rd2, %rd3;
$L__BB1_2:
	mul.wide.s32 	%rd5, %r15, 4;
	add.s64 	%rd6, %rd1, %rd5;
	ld.global.f32 	%f3, [%rd6];
	setp.ltu.f32 	%p2, %f3, %f4;
	setp.gtu.f32 	%p3, %f3, %f5;
	or.pred  	%p4, %p2, %p3;
	@%p4 bra 	$L__BB1_4;
	sub.f32 	%f6, %f3, %f4;
	mul.f32 	%f7, %f6, %f1;
	div.rn.f32 	%f8, %f7, %f2;
	cvt.rzi.s32.f32 	%r11, %f8;
	setp.eq.s32 	%p5, %r11, %r6;
	selp.s32 	%r12, -1, 0, %p5;
	add.s32 	%r13, %r11, %r12;
	mul.wide.s32 	%rd7, %r13, 4;
	add.s64 	%rd8, %rd2, %rd7;
	atom.global.add.u32 	%r14, [%rd8], 1;
$L__BB1_4:
	add.s32 	%r15, %r15, %r3;
	setp.lt.s32 	%p6, %r15, %r7;
	@%p6 bra 	$L__BB1_2;
$L__BB1_5:
	ret;

}


// ===== COMPILED SASS (sm_100) =====

	.target	sm_100

	.elftype	@"ET_EXEC"


//--------------------- .note.nv.tkinfo           --------------------------
	.section	.note.nv.tkinfo,"",@"SHT_NOTE"
	.sectionflags	@"SHF_NOTE_NV_TKINFO"
	.tkinfo
        /*0018*/ 	.word	0x00000002
        /*0030*/ 	.string	""
        /*0030*/ 	.string	"ptxas"
        /*0030*/ 	.string	"Cuda compilation tools, release 13.0, V13.0.88"
        /*0030*/ 	.string	"Build cuda_13.0.r13.0/compiler.36424714_0"
        /*0030*/ 	.string	"-arch sm_100 -m 64 "



//--------------------- .note.nv.cuinfo           --------------------------
	.section	.note.nv.cuinfo,"",@"SHT_NOTE"
	.sectionflags	@"SHF_NOTE_NV_CUINFO"
        /*0018*/ 	.short	0x0002
        /*001a*/ 	.short	0x0064
        /*001c*/ 	.short	0x0082
	.zero		2


//--------------------- .nv.info                  --------------------------
	.section	.nv.info,"",@"SHT_CUDA_INFO"
	.align	4


	//----- nvinfo : EIATTR_REGCOUNT
	.align		4
        /*0000*/ 	.byte	0x04, 0x2f
        /*0002*/ 	.short	(.L_1 - .L_0)
	.align		4
.L_0:
        /*0004*/ 	.word	index@(_Z8bincountIifiL16DeviceMemoryType0EEvPT_PKT0_T1_S3_S3_S6_S6_)
        /*0008*/ 	.word	0x00000016


	//----- nvinfo : EIATTR_FRAME_SIZE
	.align		4
.L_1:
        /*000c*/ 	.byte	0x04, 0x11
        /*000e*/ 	.short	(.L_3 - .L_2)
	.align		4
.L_2:
        /*0010*/ 	.word	index@($__internal_1_$__cuda_sm3x_div_rn_noftz_f32_slowpath)
        /*0014*/ 	.word	0x00000000


	//----- nvinfo : EIATTR_FRAME_SIZE
	.align		4
.L_3:
        /*0018*/ 	.byte	0x04, 0x11
        /*001a*/ 	.short	(.L_5 - .L_4)
	.align		4
.L_4:
        /*001c*/ 	.word	index@(_Z8bincountIifiL16DeviceMemoryType0EEvPT_PKT0_T1_S3_S3_S6_S6_)
        /*0020*/ 	.word	0x00000000


	//----- nvinfo : EIATTR_REGCOUNT
	.align		4
.L_5:
        /*0024*/ 	.byte	0x04, 0x2f
        /*0026*/ 	.short	(.L_7 - .L_6)
	.align		4
.L_6:
        /*0028*/ 	.word	index@(_Z8bincountIifiL16DeviceMemoryType1EEvPT_PKT0_T1_S3_S3_S6_S6_)
        /*002c*/ 	.word	0x00000016


	//----- nvinfo : EIATTR_FRAME_SIZE
	.align		4
.L_7:
        /*0030*/ 	.byte	0x04, 0x11
        /*0032*/ 	.short	(.L_9 - .L_8)
	.align		4
.L_8:
        /*0034*/ 	.word	index@($__internal_0_$__cuda_sm3x_div_rn_noftz_f32_slowpath)
        /*0038*/ 	.word	0x00000000


	//----- nvinfo : EIATTR_FRAME_SIZE
	.align		4
.L_9:
        /*003c*/ 	.byte	0x04, 0x11
        /*003e*/ 	.short	(.L_11 - .L_10)
	.align		4
.L_10:
        /*0040*/ 	.word	index@(_Z8bincountIifiL16DeviceMemoryType1EEvPT_PKT0_T1_S3_S3_S6_S6_)
        /*0044*/ 	.word	0x00000000


	//----- nvinfo : EIATTR_MIN_STACK_SIZE
	.align		4
.L_11:
        /*0048*/ 	.byte	0x04, 0x12
        /*004a*/ 	.short	(.L_13 - .L_12)
	.align		4
.L_12:
        /*004c*/ 	.word	index@(_Z8bincountIifiL16DeviceMemoryType1EEvPT_PKT0_T1_S3_S3_S6_S6_)
        /*0050*/ 	.word	0x00000000


	//----- nvinfo : EIATTR_MIN_STACK_SIZE
	.align		4
.L_13:
        /*0054*/ 	.byte	0x04, 0x12
        /*0056*/ 	.short	(.L_15 - .L_14)
	.align		4
.L_14:
        /*0058*/ 	.word	index@(_Z8bincountIifiL16DeviceMemoryType0EEvPT_PKT0_T1_S3_S3_S6_S6_)
        /*005c*/ 	.word	0x00000000
.L_15:


//--------------------- .nv.compat                --------------------------
	.section	.nv.compat,"",@"SHT_CUDA_COMPAT_INFO"
	.align	4
        /*0000*/ 	.byte	0x02, 0x09, 0x00, 0x00, 0x02, 0x02, 0x01, 0x00, 0x02, 0x05, 0x05, 0x00, 0x03, 0x07, 0x01, 0x01
        /*0010*/ 	.byte	0x02, 0x03, 0x00, 0x00, 0x02, 0x06, 0x01, 0x00, 0x04, 0x0b, 0x08, 0x00, 0x01, 0x00, 0x00, 0x00
        /*0020*/ 	.byte	0x00, 0x00, 0x00, 0x00


//--------------------- .nv.info._Z8bincountIifiL16DeviceMemoryType1EEvPT_PKT0_T1_S3_S3_S6_S6_ --------------------------
	.section	.nv.info._Z8bincountIifiL16DeviceMemoryType1EEvPT_PKT0_T1_S3_S3_S6_S6_,"",@"SHT_CUDA_INFO"
	.sectionflags	@""
	.align	4


	//----- nvinfo : EIATTR_CUDA_API_VERSION
	.align		4
        /*0000*/ 	.byte	0x04, 0x37
        /*0002*/ 	.short	(.L_17 - .L_16)
.L_16:
        /*0004*/ 	.word	0x00000082


	//----- nvinfo : EIATTR_KPARAM_INFO
	.align		4
.L_17:
        /*0008*/ 	.byte	0x04, 0x17
        /*000a*/ 	.short	(.L_19 - .L_18)
.L_18:
        /*000c*/ 	.word	0x00000000
        /*0010*/ 	.short	0x0006
        /*0012*/ 	.short	0x0020
        /*0014*/ 	.byte	0x00, 0xf0, 0x11, 0x00


	//----- nvinfo : EIATTR_KPARAM_INFO
	.align		4
.L_19:
        /*0018*/ 	.byte	0x04, 0x17
        /*001a*/ 	.short	(.L_21 - .L_20)
.L_20:
        /*001c*/ 	.word	0x00000000
        /*0020*/ 	.short	0x0005
        /*0022*/ 	.short	0x001c
        /*0024*/ 	.byte	0x00, 0xf0, 0x11, 0x00


	//----- nvinfo : EIATTR_KPARAM_INFO
	.align		4
.L_21:
        /*0028*/ 	.byte	0x04, 0x17
        /*002a*/ 	.short	(.L_23 - .L_22)
.L_22:
        /*002c*/ 	.word	0x00000000
        /*0030*/ 	.short	0x0004
        /*0032*/ 	.short	0x0018
        /*0034*/ 	.byte	0x00, 0xf0, 0x11, 0x00


	//----- nvinfo : EIATTR_KPARAM_INFO
	.align		4
.L_23:
        /*0038*/ 	.byte	0x04, 0x17
        /*003a*/ 	.short	(.L_25 - .L_24)
.L_24:
        /*003c*/ 	.word	0x00000000
        /*0040*/ 	.short	0x0003
        /*0042*/ 	.short	0x0014
        /*0044*/ 	.byte	0x00, 0xf0, 0x11, 0x00


	//----- nvinfo : EIATTR_KPARAM_INFO
	.align		4
.L_25:
        /*0048*/ 	.byte	0x04, 0x17
        /*004a*/ 	.short	(.L_27 - .L_26)
.L_26:
        /*004c*/ 	.word	0x00000000
        /*0050*/ 	.short	0x0002
        /*0052*/ 	.short	0x0010
        /*0054*/ 	.byte	0x00, 0xf0, 0x11, 0x00


	//----- nvinfo : EIATTR_KPARAM_INFO
	.align		4
.L_27:
        /*0058*/ 	.byte	0x04, 0x17
        /*005a*/ 	.short	(.L_29 - .L_28)
.L_28:
        /*005c*/ 	.word	0x00000000
        /*0060*/ 	.short	0x0001
        /*0062*/ 	.short	0x0008
        /*0064*/ 	.byte	0x00, 0xf5, 0x21, 0x00


	//----- nvinfo : EIATTR_KPARAM_INFO
	.align		4
.L_29:
        /*0068*/ 	.byte	0x04, 0x17
        /*006a*/ 	.short	(.L_31 - .L_30)
.L_30:
        /*006c*/ 	.word	0x00000000
        /*0070*/ 	.short	0x0000
        /*0072*/ 	.short	0x0000
        /*0074*/ 	.byte	0x00, 0xf5, 0x21, 0x00


	//----- nvinfo : EIATTR_SPARSE_MMA_MASK
	.align		4
.L_31:
        /*0078*/ 	.byte	0x03, 0x50
        /*007a*/ 	.short	0x0000


	//----- nvinfo : EIATTR_MAXREG_COUNT
	.align		4
        /*007c*/ 	.byte	0x03, 0x1b
        /*007e*/ 	.short	0x00ff


	//----- nvinfo : EIATTR_MERCURY_ISA_VERSION
	.align		4
        /*0080*/ 	.byte	0x03, 0x5f
        /*0082*/ 	.short	0x0101


	//----- nvinfo : EIATTR_VRC_CTA_INIT_COUNT
	.align		4
        /*0084*/ 	.byte	0x02, 0x4a
	.zero		1
	.zero		1


	//----- nvinfo : EIATTR_EXIT_INSTR_OFFSETS
	.align		4
        /*0088*/ 	.byte	0x04, 0x1c
        /*008a*/ 	.short	(.L_33 - .L_32)


	//   ....[0]....
.L_32:
        /*008c*/ 	.word	0x00000070


	//   ....[1]....
        /*0090*/ 	.word	0x00000350


	//----- nvinfo : EIATTR_CRS_STACK_SIZE
	.align		4
.L_33:
        /*0094*/ 	.byte	0x04, 0x1e
        /*0096*/ 	.short	(.L_35 - .L_34)
.L_34:
        /*0098*/ 	.word	0x00000000


	//----- nvinfo : EIATTR_CBANK_PARAM_SIZE
	.align		4
.L_35:
        /*009c*/ 	.byte	0x03, 0x19
        /*009e*/ 	.short	0x0024


	//----- nvinfo : EIATTR_PARAM_CBANK
	.align		4
        /*00a0*/ 	.byte	0x04, 0x0a
        /*00a2*/ 	.short	(.L_37 - .L_36)
	.align		4
.L_36:
        /*00a4*/ 	.word	index@(.nv.constant0._Z8bincountIifiL16DeviceMemoryType1EEvPT_PKT0_T1_S3_S3_S6_S6_)
        /*00a8*/ 	.short	0x0380
        /*00aa*/ 	.short	0x0024


	//----- nvinfo : EIATTR_SW_WAR
	.align		4
.L_37:
        /*00ac*/ 	.byte	0x04, 0x36
        /*00ae*/ 	.short	(.L_39 - .L_38)
.L_38:
        /*00b0*/ 	.word	0x00000008
.L_39:


//--------------------- .nv.info._Z8bincountIifiL16DeviceMemoryType0EEvPT_PKT0_T1_S3_S3_S6_S6_ --------------------------
	.section	.nv.info._Z8bincountIifiL16DeviceMemoryType0EEvPT_PKT0_T1_S3_S3_S6_S6_,"",@"SHT_CUDA_INFO"
	.sectionflags	@""
	.align	4


	//----- nvinfo : EIATTR_CUDA_API_VERSION
	.align		4
        /*0000*/ 	.byte	0x04, 0x37
        /*0002*/ 	.short	(.L_41 - .L_40)
.L_40:
        /*0004*/ 	.word	0x00000082


	//----- nvinfo : EIATTR_KPARAM_INFO
	.align		4
.L_41:
        /*0008*/ 	.byte	0x04, 0x17
        /*000a*/ 	.short	(.L_43 - .L_42)
.L_42:
        /*000c*/ 	.word	0x00000000
        /*0010*/ 	.short	0x0006
        /*0012*/ 	.short	0x0020
        /*0014*/ 	.byte	0x00, 0xf0, 0x11, 0x00


	//----- nvinfo : EIATTR_KPARAM_INFO
	.align		4
.L_43:
        /*0018*/ 	.byte	0x04, 0x17
        /*001a*/ 	.short	(.L_45 - .L_44)
.L_44:
        /*001c*/ 	.word	0x00000000
        /*0020*/ 	.short	0x0005
        /*0022*/ 	.short	0x001c
        /*0024*/ 	.byte	0x00, 0xf0, 0x11, 0x00


	//----- nvinfo : EIATTR_KPARAM_INFO
	.align		4
.L_45:
        /*0028*/ 	.byte	0x04, 0x17
        /*002a*/ 	.short	(.L_47 - .L_46)
.L_46:
        /*002c*/ 	.word	0x00000000
        /*0030*/ 	.short	0x0004
        /*0032*/ 	.short	0x0018
        /*0034*/ 	.byte	0x00, 0xf0, 0x11, 0x00


	//----- nvinfo : EIATTR_KPARAM_INFO
	.align		4
.L_47:
        /*0038*/ 	.byte	0x04, 0x17
        /*003a*/ 	.short	(.L_49 - .L_48)
.L_48:
        /*003c*/ 	.word	0x00000000
        /*0040*/ 	.short	0x0003
        /*0042*/ 	.short	0x0014
        /*0044*/ 	.byte	0x00, 0xf0, 0x11, 0x00


	//----- nvinfo : EIATTR_KPARAM_INFO
	.align		4
.L_49:
        /*0048*/ 	.byte	0x04, 0x17
        /*004a*/ 	.short	(.L_51 - .L_50)
.L_50:
        /*004c*/ 	.word	0x00000000
        /*0050*/ 	.short	0x0002
        /*0052*/ 	.short	0x0010
        /*0054*/ 	.byte	0x00, 0xf0, 0x11, 0x00


	//----- nvinfo : EIATTR_KPARAM_INFO
	.align		4
.L_51:
        /*0058*/ 	.byte	0x04, 0x17
        /*005a*/ 	.short	(.L_53 - .L_52)
.L_52:
        /*005c*/ 	.word	0x00000000
        /*0060*/ 	.short	0x0001
        /*0062*/ 	.short	0x0008
        /*0064*/ 	.byte	0x00, 0xf5, 0x21, 0x00


	//----- nvinfo : EIATTR_KPARAM_INFO
	.align		4
.L_53:
        /*0068*/ 	.byte	0x04, 0x17
        /*006a*/ 	.short	(.L_55 - .L_54)
.L_54:
        /*006c*/ 	.word	0x00000000
        /*0070*/ 	.short	0x0000
        /*0072*/ 	.short	0x0000
        /*0074*/ 	.byte	0x00, 0xf5, 0x21, 0x00


	//----- nvinfo : EIATTR_SPARSE_MMA_MASK
	.align		4
.L_55:
        /*0078*/ 	.byte	0x03, 0x50
        /*007a*/ 	.short	0x0000


	//----- nvinfo : EIATTR_MAXREG_COUNT
	.align		4
        /*007c*/ 	.byte	0x03, 0x1b
        /*007e*/ 	.short	0x00ff


	//----- nvinfo : EIATTR_NUM_BARRIERS
	.align		4
        /*0080*/ 	.byte	0x02, 0x4c
        /*0082*/ 	.byte	0x01
	.zero		1


	//----- nvinfo : EIATTR_MERCURY_ISA_VERSION
	.align		4
        /*0084*/ 	.byte	0x03, 0x5f
        /*0086*/ 	.short	0x0101


	//----- nvinfo : EIATTR_VRC_CTA_INIT_COUNT
	.align		4
        /*0088*/ 	.byte	0x02, 0x4a
	.zero		1
	.zero		1


	//----- nvinfo : EIATTR_EXIT_INSTR_OFFSETS
	.align		4
        /*008c*/ 	.byte	0x04, 0x1c
        /*008e*/ 	.short	(.L_57 - .L_56)


	//   ....[0]....
.L_56:
        /*0090*/ 	.word	0x000004a0


	//   ....[1]....
        /*0094*/ 	.word	0x00000560


	//----- nvinfo : EIATTR_CRS_STACK_SIZE
	.align		4
.L_57:
        /*0098*/ 	.byte	0x04, 0x1e
        /*009a*/ 	.short	(.L_59 - .L_58)
.L_58:
        /*009c*/ 	.word	0x00000000


	//----- nvinfo : EIATTR_CBANK_PARAM_SIZE
	.align		4
.L_59:
        /*00a0*/ 	.byte	0x03, 0x19
        /*00a2*/ 	.short	0x0024


	//----- nvinfo : EIATTR_PARAM_CBANK
	.align		4
        /*00a4*/ 	.byte	0x04, 0x0a
        /*00a6*/ 	.short	(.L_61 - .L_60)
	.align		4
.L_60:
        /*00a8*/ 	.word	index@(.nv.constant0._Z8bincountIifiL16DeviceMemoryType0EEvPT_PKT0_T1_S3_S3_S6_S6_)
        /*00ac*/ 	.short	0x0380
        /*00ae*/ 	.short	0x0024


	//----- nvinfo : EIATTR_SW_WAR
	.align		4
.L_61:
        /*00b0*/ 	.byte	0x04, 0x36
        /*00b2*/ 	.short	(.L_63 - .L_62)
.L_62:
        /*00b4*/ 	.word	0x00000008
.L_63:


//--------------------- .nv.callgraph             --------------------------
	.section	.nv.callgraph,"",@"SHT_CUDA_CALLGRAPH"
	.align	4
	.sectionentsize	8
	.align		4
        /*0000*/ 	.word	0x00000000
	.align		4
        /*0004*/ 	.word	0xffffffff
	.align		4
        /*0008*/ 	.word	0x00000000
	.align		4
        /*000c*/ 	.word	0xfffffffe
	.align		4
        /*0010*/ 	.word	0x00000000
	.align		4
        /*0014*/ 	.word	0xfffffffd
	.align		4
        /*0018*/ 	.word	0x00000000
	.align		4
        /*001c*/ 	.word	0xfffffffc


//--------------------- .text._Z8bincountIifiL16DeviceMemoryType1EEvPT_PKT0_T1_S3_S3_S6_S6_ --------------------------
	.section	.text._Z8bincountIifiL16DeviceMemoryType1EEvPT_PKT0_T1_S3_S3_S6_S6_,"ax",@progbits
	.align	128
        .global         _Z8bincountIifiL16DeviceMemoryType1EEvPT_PKT0_T1_S3_S3_S6_S6_
        .type           _Z8bincountIifiL16DeviceMemoryType1EEvPT_PKT0_T1_S3_S3_S6_S6_,@function
        .size           _Z8bincountIifiL16DeviceMemoryType1EEvPT_PKT0_T1_S3_S3_S6_S6_,(.L_x_39 - _Z8bincountIifiL16DeviceMemoryType1EEvPT_PKT0_T1_S3_S3_S6_S6_)
        .other          _Z8bincountIifiL16DeviceMemoryType1EEvPT_PKT0_T1_S3_S3_S6_S6_,@"STO_CUDA_ENTRY STV_DEFAULT"
_Z8bincountIifiL16DeviceMemoryType1EEvPT_PKT0_T1_S3_S3_S6_S6_:
.text._Z8bincountIifiL16DeviceMemoryType1EEvPT_PKT0_T1_S3_S3_S6_S6_:
[----:B------:R-:W-:Y:S01]  /*0000*/  LDC R1, c[0x0][0x37c] ;  /* 0x0000df00ff017b82 */ /* 0x000fe20000000800 */
[----:B------:R-:W0:Y:S07]  /*0010*/  S2R R9, SR_TID.X ;  /* 0x0000000000097919 */ /* 0x000e2e0000002100 */
[----:B------:R-:W0:Y:S01]  /*0020*/  S2UR UR4, SR_CTAID.X ;  /* 0x00000000000479c3 */ /* 0x000e220000002500 */
[----:B------:R-:W1:Y:S07]  /*0030*/  LDCU UR5, c[0x0][0x39c] ;  /* 0x00007380ff0577ac */ /* 0x000e6e0008000800 */
[----:B------:R-:W0:Y:S02]  /*0040*/  LDC R10, c[0x0][0x360] ;  /* 0x0000d800ff0a7b82 */ /* 0x000e240000000800 */
[----:B0-----:R-:W-:-:S05]  /*0050*/  IMAD R9, R10, UR4, R9 ;  /* 0x000000040a097c24 */ /* 0x001fca000f8e0209 */
[----:B-1----:R-:W-:-:S13]  /*0060*/  ISETP.GE.AND P0, PT, R9, UR5, PT ;  /* 0x0000000509007c0c */ /* 0x002fda000bf06270 */
[----:B------:R-:W-:Y:S05]  /*0070*/  @P0 EXIT ;  /* 0x000000000000094d */ /* 0x000fea0003800000 */
[----:B------:R-:W0:Y:S01]  /*0080*/  LDC R3, c[0x0][0x398] ;  /* 0x0000e600ff037b82 */ /* 0x000e220000000800 */
[----:B------:R-:W1:Y:S01]  /*0090*/  LDCU.64 UR8, c[0x0][0x390] ;  /* 0x00007200ff0877ac */ /* 0x000e620008000a00 */
[----:B------:R-:W2:Y:S06]  /*00a0*/  LDCU UR4, c[0x0][0x370] ;  /* 0x00006e00ff0477ac */ /* 0x000eac0008000800 */
[----:B------:R-:W3:Y:S01]  /*00b0*/  LDC R2, c[0x0][0x394] ;  /* 0x0000e500ff027b82 */ /* 0x000ee20000000800 */
[----:B------:R-:W4:Y:S01]  /*00c0*/  LDCU.64 UR6, c[0x0][0x358] ;  /* 0x00006b00ff0677ac */ /* 0x000f220008000a00 */
[----:B------:R-:W0:Y:S06]  /*00d0*/  LDCU UR5, c[0x0][0x390] ;  /* 0x00007200ff0577ac */ /* 0x000e2c0008000800 */
[----:B------:R-:W3:Y:S01]  /*00e0*/  LDC.64 R6, c[0x0][0x388] ;  /* 0x0000e200ff067b82 */ /* 0x000ee20000000a00 */
[----:B------:R-:W0:Y:S01]  /*00f0*/  LDCU.64 UR10, c[0x0][0x398] ;  /* 0x00007300ff0a77ac */ /* 0x000e220008000a00 */
[----:B-1----:R-:W-:Y:S01]  /*0100*/  I2FP.F32.S32 R8, UR8 ;  /* 0x0000000800087c45 */ /* 0x002fe20008201400 */
[----:B--2---:R-:W-:-:S05]  /*0110*/  IMAD R10, R10, UR4, RZ ;  /* 0x000000040a0a7c24 */ /* 0x004fca000f8e02ff */
[----:B------:R-:W1:Y:S01]  /*0120*/  LDC.64 R4, c[0x0][0x380] ;  /* 0x0000e000ff047b82 */ /* 0x000e620000000a00 */
[----:B0---4-:R-:W-:-:S07]  /*0130*/  FADD R3, R3, -UR9 ;  /* 0x8000000903037e21 */ /* 0x011fce0008000000 */
.L_x_4:
[----:B0--3--:R-:W-:-:S06]  /*0140*/  IMAD.WIDE R12, R9, 0x4, R6 ;  /* 0x00000004090c7825 */ /* 0x009fcc00078e0206 */
[----:B------:R-:W2:Y:S01]  /*0150*/  LDG.E R13, desc[UR6][R12.64] ;  /* 0x000000060c0d7981 */ /* 0x000ea2000c1e1900 */
[----:B------:R-:W-:Y:S01]  /*0160*/  IMAD.IADD R9, R10, 0x1, R9 ;  /* 0x000000010a097824 */ /* 0x000fe200078e0209 */
[----:B------:R-:W-:Y:S05]  /*0170*/  YIELD ;  /* 0x0000000000007946 */ /* 0x000fea0003800000 */
[----:B------:R-:W-:Y:S01]  /*0180*/  BSSY.RECONVERGENT B0, `(.L_x_0) ;  /* 0x000001b000007945 */ /* 0x000fe20003800200 */
[----:B------:R-:W-:Y:S02]  /*0190*/  ISETP.GE.AND P2, PT, R9, UR11, PT ;  /* 0x0000000b09007c0c */ /* 0x000fe4000bf46270 */
[----:B--2---:R-:W-:-:S04]  /*01a0*/  FSETP.GTU.AND P0, PT, R13, UR10, PT ;  /* 0x0000000a0d007c0b */ /* 0x004fc8000bf0c000 */
[----:B------:R-:W-:-:S13]  /*01b0*/  FSETP.LTU.OR P0, PT, R13, R2, P0 ;  /* 0x000000020d00720b */ /* 0x000fda0000709400 */
[----:B------:R-:W-:Y:S05]  /*01c0*/  @P0 BRA `(.L_x_1) ;  /* 0x0000000000580947 */ /* 0x000fea0003800000 */
[----:B------:R-:W0:Y:S01]  /*01d0*/  MUFU.RCP R12, R3 ;  /* 0x00000003000c7308 */ /* 0x000e220000001000 */
[----:B------:R-:W-:Y:S01]  /*01e0*/  FADD R11, R13, -R2 ;  /* 0x800000020d0b7221 */ /* 0x000fe20000000000 */
[----:B------:R-:W-:Y:S03]  /*01f0*/  BSSY.RECONVERGENT B1, `(.L_x_2) ;  /* 0x000000c000017945 */ /* 0x000fe60003800200 */
[----:B------:R-:W-:-:S04]  /*0200*/  FMUL R0, R8, R11 ;  /* 0x0000000b08007220 */ /* 0x000fc80000400000 */
[----:B------:R-:W2:Y:S01]  /*0210*/  FCHK P0, R0, R3 ;  /* 0x0000000300007302 */ /* 0x000ea20000000000 */
[----:B0-----:R-:W-:-:S04]  /*0220*/  FFMA R13, -R3, R12, 1 ;  /* 0x3f800000030d7423 */ /* 0x001fc8000000010c */
[----:B------:R-:W-:-:S04]  /*0230*/  FFMA R13, R12, R13, R12 ;  /* 0x0000000d0c0d7223 */ /* 0x000fc8000000000c */
[----:B------:R-:W-:-:S04]  /*0240*/  FFMA R12, R0, R13, RZ ;  /* 0x0000000d000c7223 */ /* 0x000fc800000000ff */
[----:B------:R-:W-:-:S04]  /*0250*/  FFMA R11, -R3, R12, R0 ;  /* 0x0000000c030b7223 */ /* 0x000fc80000000100 */
[----:B------:R-:W-:Y:S01]  /*0260*/  FFMA R11, R13, R11, R12 ;  /* 0x0000000b0d0b7223 */ /* 0x000fe2000000000c */
[----:B--2---:R-:W-:Y:S06]  /*0270*/  @!P0 BRA `(.L_x_3) ;  /* 0x00000000000c8947 */ /* 0x004fec0003800000 */
[----:B------:R-:W-:-:S07]  /*0280*/  MOV R12, 0x2a0 ;  /* 0x000002a0000c7802 */ /* 0x000fce0000000f00 */
[----:B-1----:R-:W-:Y:S05]  /*0290*/  CALL.REL.NOINC `($__internal_0_$__cuda_sm3x_div_rn_noftz_f32_slowpath) ;  /* 0x0000000000307944 */ /* 0x002fea0003c00000 */
[----:B------:R-:W-:-:S07]  /*02a0*/  IMAD.MOV.U32 R11, RZ, RZ, R0 ;  /* 0x000000ffff0b7224 */ /* 0x000fce00078e0000 */
.L_x_3:
[----:B------:R-:W-:Y:S05]  /*02b0*/  BSYNC.RECONVERGENT B1 ;  /* 0x0000000000017941 */ /* 0x000fea0003800200 */
.L_x_2:
[----:B------:R-:W0:Y:S01]  /*02c0*/  F2I.TRUNC.NTZ R11, R11 ;  /* 0x0000000b000b7305 */ /* 0x000e22000020f100 */
[----:B------:R-:W-:Y:S01]  /*02d0*/  IMAD.MOV.U32 R15, RZ, RZ, 0x1 ;  /* 0x00000001ff0f7424 */ /* 0x000fe200078e00ff */
[C---:B0-----:R-:W-:Y:S01]  /*02e0*/  ISETP.NE.AND P0, PT, R11.reuse, UR5, PT ;  /* 0x000000050b007c0c */ /* 0x041fe2000bf05270 */
[----:B------:R-:W-:-:S12]  /*02f0*/  VIADD R13, R11, 0xffffffff ;  /* 0xffffffff0b0d7836 */ /* 0x000fd80000000000 */
[----:B------:R-:W-:-:S04]  /*0300*/  @P0 IMAD.MOV R13, RZ, RZ, R11 ;  /* 0x000000ffff0d0224 */ /* 0x000fc800078e020b */
[----:B-1----:R-:W-:-:S05]  /*0310*/  IMAD.WIDE R12, R13, 0x4, R4 ;  /* 0x000000040d0c7825 */ /* 0x002fca00078e0204 */
[----:B------:R0:W-:Y:S02]  /*0320*/  REDG.E.ADD.STRONG.GPU desc[UR6][R12.64], R15 ;  /* 0x0000000f0c00798e */ /* 0x0001e4000c12e106 */
.L_x_1:
[----:B------:R-:W-:Y:S05]  /*0330*/  BSYNC.RECONVERGENT B0 ;  /* 0x0000000000007941 */ /* 0x000fea0003800200 */
.L_x_0:
[----:B------:R-:W-:Y:S05]  /*0340*/  @!P2 BRA `(.L_x_4) ;  /* 0xfffffffc007ca947 */ /* 0x000fea000383ffff */
[----:B------:R-:W-:Y:S05]  /*0350*/  EXIT ;  /* 0x000000000000794d */ /* 0x000fea0003800000 */
        .weak           $__internal_0_$__cuda_sm3x_div_rn_noftz_f32_slowpath
        .type           $__internal_0_$__cuda_sm3x_div_rn_noftz_f32_slowpath,@function
        .size           $__internal_0_$__cuda_sm3x_div_rn_noftz_f32_slowpath,(.L_x_39 - $__internal_0_$__cuda_sm3x_div_rn_noftz_f32_slowpath)
$__internal_0_$__cuda_sm3x_div_rn_noftz_f32_slowpath:
[--C-:B------:R-:W-:Y:S01]  /*0360*/  SHF.R.U32.HI R13, RZ, 0x17, R3.reuse ;  /* 0x00000017ff0d7819 */ /* 0x100fe20000011603 */
[----:B------:R-:W-:Y:S01]  /*0370*/  BSSY.RECONVERGENT B2, `(.L_x_5) ;  /* 0x0000064000027945 */ /* 0x000fe20003800200 */
[--C-:B------:R-:W-:Y:S01]  /*0380*/  SHF.R.U32.HI R11, RZ, 0x17, R0.reuse ;  /* 0x00000017ff0b7819 */ /* 0x100fe20000011600 */
[----:B------:R-:W-:Y:S01]  /*0390*/  IMAD.MOV.U32 R14, RZ, RZ, R0 ;  /* 0x000000ffff0e7224 */ /* 0x000fe200078e0000 */
[----:B------:R-:W-:Y:S01]  /*03a0*/  LOP3.LUT R13, R13, 0xff, RZ, 0xc0, !PT ;  /* 0x000000ff0d0d7812 */ /* 0x000fe200078ec0ff */
[----:B------:R-:W-:Y:S01]  /*03b0*/  IMAD.MOV.U32 R15, RZ, RZ, R3 ;  /* 0x000000ffff0f7224 */ /* 0x000fe200078e0003 */
[----:B------:R-:W-:-:S03]  /*03c0*/  LOP3.LUT R16, R11, 0xff, RZ, 0xc0, !PT ;  /* 0x000000ff0b107812 */ /* 0x000fc600078ec0ff */
[----:B------:R-:W-:Y:S02]  /*03d0*/  VIADD R17, R13, 0xffffffff ;  /* 0xffffffff0d117836 */ /* 0x000fe40000000000 */
[----:B------:R-:W-:-:S03]  /*03e0*/  VIADD R18, R16, 0xffffffff ;  /* 0xffffffff10127836 */ /* 0x000fc60000000000 */
[----:B------:R-:W-:-:S04]  /*03f0*/  ISETP.GT.U32.AND P0, PT, R17, 0xfd, PT ;  /* 0x000000fd1100780c */ /* 0x000fc80003f04070 */
[----:B------:R-:W-:-:S13]  /*0400*/  ISETP.GT.U32.OR P0, PT, R18, 0xfd, P0 ;  /* 0x000000fd1200780c */ /* 0x000fda0000704470 */
[----:B------:R-:W-:Y:S01]  /*0410*/  @!P0 IMAD.MOV.U32 R11, RZ, RZ, RZ ;  /* 0x000000ffff0b8224 */ /* 0x000fe200078e00ff */
[----:B------:R-:W-:Y:S06]  /*0420*/  @!P0 BRA `(.L_x_6) ;  /* 0x00000000005c8947 */ /* 0x000fec0003800000 */
[----:B------:R-:W-:Y:S02]  /*0430*/  FSETP.GTU.FTZ.AND P1, PT, |R3|, +INF , PT ;  /* 0x7f8000000300780b */ /* 0x000fe40003f3c200 */
[----:B------:R-:W-:-:S04]  /*0440*/  FSETP.GTU.FTZ.AND P0, PT, |R0|, +INF , PT ;  /* 0x7f8000000000780b */ /* 0x000fc80003f1c200 */
[----:B------:R-:W-:-:S13]  /*0450*/  PLOP3.LUT P0, PT, P0, P1, PT, 0xf8, 0x8f ;  /* 0x00000000008f781c */ /* 0x000fda0000703f70 */
[----:B------:R-:W-:Y:S05]  /*0460*/  @P0 BRA `(.L_x_7) ;  /* 0x00000004004c0947 */ /* 0x000fea0003800000 */
[----:B------:R-:W-:-:S13]  /*0470*/  LOP3.LUT P0, RZ, R15, 0x7fffffff, R14, 0xc8, !PT ;  /* 0x7fffffff0fff7812 */ /* 0x000fda000780c80e */
[----:B------:R-:W-:Y:S05]  /*0480*/  @!P0 BRA `(.L_x_8) ;  /* 0x00000004003c8947 */ /* 0x000fea0003800000 */
[C---:B------:R-:W-:Y:S02]  /*0490*/  FSETP.NEU.FTZ.AND P3, PT, |R0|.reuse, +INF , PT ;  /* 0x7f8000000000780b */ /* 0x040fe40003f7d200 */
[----:B------:R-:W-:Y:S02]  /*04a0*/  FSETP.NEU.FTZ.AND P1, PT, |R3|, +INF , PT ;  /* 0x7f8000000300780b */ /* 0x000fe40003f3d200 */
[----:B------:R-:W-:-:S11]  /*04b0*/  FSETP.NEU.FTZ.AND P0, PT, |R0|, +INF , PT ;  /* 0x7f8000000000780b */ /* 0x000fd60003f1d200 */
[----:B------:R-:W-:Y:S05]  /*04c0*/  @!P1 BRA !P3, `(.L_x_8) ;  /* 0x00000004002c9947 */ /* 0x000fea0005800000 */
[----:B------:R-:W-:-:S04]  /*04d0*/  LOP3.LUT P3, RZ, R14, 0x7fffffff, RZ, 0xc0, !PT ;  /* 0x7fffffff0eff7812 */ /* 0x000fc8000786c0ff */
[----:B------:R-:W-:-:S13]  /*04e0*/  PLOP3.LUT P1, PT, P1, P3, PT, 0x2f, 0xf2 ;  /* 0x0000000000f2781c */ /* 0x000fda0000f26577 */
[----:B------:R-:W-:Y:S05]  /*04f0*/  @P1 BRA `(.L_x_9) ;  /* 0x0000000400181947 */ /* 0x000fea0003800000 */
[----:B------:R-:W-:-:S04]  /*0500*/  LOP3.LUT P1, RZ, R15, 0x7fffffff, RZ, 0xc0, !PT ;  /* 0x7fffffff0fff7812 */ /* 0x000fc8000782c0ff */
[----:B------:R-:W-:-:S13]  /*0510*/  PLOP3.LUT P0, PT, P0, P1, PT, 0x2f, 0xf2 ;  /* 0x0000000000f2781c */ /* 0x000fda0000702577 */
[----:B------:R-:W-:Y:S05]  /*0520*/  @P0 BRA `(.L_x_10) ;  /* 0x0000000400000947 */ /* 0x000fea0003800000 */
[----:B------:R-:W-:Y:S02]  /*0530*/  ISETP.GE.AND P0, PT, R18, RZ, PT ;  /* 0x000000ff1200720c */ /* 0x000fe40003f06270 */
[----:B------:R-:W-:-:S11]  /*0540*/  ISETP.GE.AND P1, PT, R17, RZ, PT ;  /* 0x000000ff1100720c */ /* 0x000fd60003f26270 */
[----:B------:R-:W-:Y:S02]  /*0550*/  @P0 IMAD.MOV.U32 R11, RZ, RZ, RZ ;  /* 0x000000ffff0b0224 */ /* 0x000fe400078e00ff */
[----:B------:R-:W-:Y:S01]  /*0560*/  @!P0 FFMA R14, R0, 1.84467440737095516160e+19, RZ ;  /* 0x5f800000000e8823 */ /* 0x000fe200000000ff */
[----:B------:R-:W-:Y:S02]  /*0570*/  @!P0 IMAD.MOV.U32 R11, RZ, RZ, -0x40 ;  /* 0xffffffc0ff0b8424 */ /* 0x000fe400078e00ff */
[----:B------:R-:W-:Y:S02]  /*0580*/  @!P1 FFMA R15, R3, 1.84467440737095516160e+19, RZ ;  /* 0x5f800000030f9823 */ /* 0x000fe400000000ff */
[----:B------:R-:W-:-:S07]  /*0590*/  @!P1 VIADD R11, R11, 0x40 ;  /* 0x000000400b0b9836 */ /* 0x000fce0000000000 */
.L_x_6:
[----:B------:R-:W-:Y:S01]  /*05a0*/  LEA R0, R13, 0xc0800000, 0x17 ;  /* 0xc08000000d007811 */ /* 0x000fe200078eb8ff */
[----:B------:R-:W-:Y:S01]  /*05b0*/  VIADD R16, R16, 0xffffff81 ;  /* 0xffffff8110107836 */ /* 0x000fe20000000000 */
[----:B------:R-:W-:Y:S03]  /*05c0*/  BSSY.RECONVERGENT B3, `(.L_x_11) ;  /* 0x0000035000037945 */ /* 0x000fe60003800200 */
[----:B------:R-:W-:Y:S02]  /*05d0*/  IMAD.IADD R17, R15, 0x1, -R0 ;  /* 0x000000010f117824 */ /* 0x000fe400078e0a00 */
[C---:B------:R-:W-:Y:S01]  /*05e0*/  IMAD R0, R16.reuse, -0x800000, R14 ;  /* 0xff80000010007824 */ /* 0x040fe200078e020e */
[----:B------:R-:W-:Y:S01]  /*05f0*/  IADD3 R16, PT, PT, R16, 0x7f, -R13 ;  /* 0x0000007f10107810 */ /* 0x000fe20007ffe80d */
[----:B------:R-:W0:Y:S01]  /*0600*/  MUFU.RCP R15, R17 ;  /* 0x00000011000f7308 */ /* 0x000e220000001000 */
[----:B------:R-:W-:-:S03]  /*0610*/  FADD.FTZ R19, -R17, -RZ ;  /* 0x800000ff11137221 */ /* 0x000fc60000010100 */
[----:B------:R-:W-:Y:S02]  /*0620*/  IMAD.IADD R16, R16, 0x1, R11 ;  /* 0x0000000110107824 */ /* 0x000fe400078e020b */
[----:B0-----:R-:W-:-:S04]  /*0630*/  FFMA R18, R15, R19, 1 ;  /* 0x3f8000000f127423 */ /* 0x001fc80000000013 */
[----:B------:R-:W-:-:S04]  /*0640*/  FFMA R15, R15, R18, R15 ;  /* 0x000000120f0f7223 */ /* 0x000fc8000000000f */
[----:B------:R-:W-:-:S04]  /*0650*/  FFMA R14, R0, R15, RZ ;  /* 0x0000000f000e7223 */ /* 0x000fc800000000ff */
[----:B------:R-:W-:-:S04]  /*0660*/  FFMA R18, R19, R14, R0 ;  /* 0x0000000e13127223 */ /* 0x000fc80000000000 */
[----:B------:R-:W-:-:S04]  /*0670*/  FFMA R14, R15, R18, R14 ;  /* 0x000000120f0e7223 */ /* 0x000fc8000000000e */
[----:B------:R-:W-:-:S04]  /*0680*/  FFMA R19, R19, R14, R0 ;  /* 0x0000000e13137223 */ /* 0x000fc80000000000 */
[----:B------:R-:W-:-:S05]  /*0690*/  FFMA R0, R15, R19, R14 ;  /* 0x000000130f007223 */ /* 0x000fca000000000e */
[----:B------:R-:W-:-:S04]  /*06a0*/  SHF.R.U32.HI R13, RZ, 0x17, R0 ;  /* 0x00000017ff0d7819 */ /* 0x000fc80000011600 */
[----:B------:R-:W-:-:S05]  /*06b0*/  LOP3.LUT R13, R13, 0xff, RZ, 0xc0, !PT ;  /* 0x000000ff0d0d7812 */ /* 0x000fca00078ec0ff */
[----:B------:R-:W-:-:S04]  /*06c0*/  IMAD.IADD R17, R13, 0x1, R16 ;  /* 0x000000010d117824 */ /* 0x000fc800078e0210 */
[----:B------:R-:W-:-:S05]  /*06d0*/  VIADD R11, R17, 0xffffffff ;  /* 0xffffffff110b7836 */ /* 0x000fca0000000000 */
[----:B------:R-:W-:-:S13]  /*06e0*/  ISETP.GE.U32.AND P0, PT, R11, 0xfe, PT ;  /* 0x000000fe0b00780c */ /* 0x000fda0003f06070 */
[----:B------:R-:W-:Y:S05]  /*06f0*/  @!P0 BRA `(.L_x_12) ;  /* 0x0000000000808947 */ /* 0x000fea0003800000 */
[----:B------:R-:W-:-:S13]  /*0700*/  ISETP.GT.AND P0, PT, R17, 0xfe, PT ;  /* 0x000000fe1100780c */ /* 0x000fda0003f04270 */
[----:B------:R-:W-:Y:S05]  /*0710*/  @P0 BRA `(.L_x_13) ;  /* 0x00000000006c0947 */ /* 0x000fea0003800000 */
[----:B------:R-:W-:-:S13]  /*0720*/  ISETP.GE.AND P0, PT, R17, 0x1, PT ;  /* 0x000000011100780c */ /* 0x000fda0003f06270 */
[----:B------:R-:W-:Y:S05]  /*0730*/  @P0 BRA `(.L_x_14) ;  /* 0x0000000000740947 */ /* 0x000fea0003800000 */
[----:B------:R-:W-:Y:S02]  /*0740*/  ISETP.GE.AND P0, PT, R17, -0x18, PT ;  /* 0xffffffe81100780c */ /* 0x000fe40003f06270 */
[----:B------:R-:W-:-:S11]  /*0750*/  LOP3.LUT R0, R0, 0x80000000, RZ, 0xc0, !PT ;  /* 0x8000000000007812 */ /* 0x000fd600078ec0ff */
[----:B------:R-:W-:Y:S05]  /*0760*/  @!P0 BRA `(.L_x_14) ;  /* 0x0000000000688947 */ /* 0x000fea0003800000 */
[-CC-:B------:R-:W-:Y:S01]  /*0770*/  FFMA.RZ R11, R15, R19.reuse, R14.reuse ;  /* 0x000000130f0b7223 */ /* 0x180fe2000000c00e */
[C---:B------:R-:W-:Y:S01]  /*0780*/  VIADD R16, R17.reuse, 0x20 ;  /* 0x0000002011107836 */ /* 0x040fe20000000000 */
[C---:B------:R-:W-:Y:S02]  /*0790*/  ISETP.NE.AND P3, PT, R17.reuse, RZ, PT ;  /* 0x000000ff1100720c */ /* 0x040fe40003f65270 */
[----:B------:R-:W-:Y:S02]  /*07a0*/  ISETP.NE.AND P1, PT, R17, RZ, PT ;  /* 0x000000ff1100720c */ /* 0x000fe40003f25270 */
[----:B------:R-:W-:Y:S01]  /*07b0*/  LOP3.LUT R13, R11, 0x7fffff, RZ, 0xc0, !PT ;  /* 0x007fffff0b0d7812 */ /* 0x000fe200078ec0ff */
[CCC-:B------:R-:W-:Y:S01]  /*07c0*/  FFMA.RP R11, R15.reuse, R19.reuse, R14.reuse ;  /* 0x000000130f0b7223 */ /* 0x1c0fe2000000800e */
[----:B------:R-:W-:Y:S01]  /*07d0*/  FFMA.RM R14, R15, R19, R14 ;  /* 0x000000130f0e7223 */ /* 0x000fe2000000400e */
[----:B------:R-:W-:Y:S01]  /*07e0*/  IMAD.MOV R15, RZ, RZ, -R17 ;  /* 0x000000ffff0f7224 */ /* 0x000fe200078e0a11 */
[----:B------:R-:W-:-:S03]  /*07f0*/  LOP3.LUT R13, R13, 0x800000, RZ, 0xfc, !PT ;  /* 0x008000000d0d7812 */ /* 0x000fc600078efcff */
[----:B------:R-:W-:Y:S02]  /*0800*/  FSETP.NEU.FTZ.AND P0, PT, R11, R14, PT ;  /* 0x0000000e0b00720b */ /* 0x000fe40003f1d000 */
[----:B------:R-:W-:Y:S02]  /*0810*/  SHF.L.U32 R16, R13, R16, RZ ;  /* 0x000000100d107219 */ /* 0x000fe400000006ff */
[----:B------:R-:W-:Y:S02]  /*0820*/  SEL R14, R15, RZ, P3 ;  /* 0x000000ff0f0e7207 */ /* 0x000fe40001800000 */
[----:B------:R-:W-:Y:S02]  /*0830*/  ISETP.NE.AND P1, PT, R16, RZ, P1 ;  /* 0x000000ff1000720c */ /* 0x000fe40000f25270 */
[----:B------:R-:W-:Y:S02]  /*0840*/  SHF.R.U32.HI R14, RZ, R14, R13 ;  /* 0x0000000eff0e7219 */ /* 0x000fe4000001160d */
[----:B------:R-:W-:-:S02]  /*0850*/  PLOP3.LUT P0, PT, P0, P1, PT, 0xf8, 0x8f ;  /* 0x00000000008f781c */ /* 0x000fc40000703f70 */
[----:B------:R-:W-:Y:S02]  /*0860*/  SHF.R.U32.HI R16, RZ, 0x1, R14 ;  /* 0x00000001ff107819 */ /* 0x000fe4000001160e */
[----:B------:R-:W-:-:S04]  /*0870*/  SEL R11, RZ, 0x1, !P0 ;  /* 0x00000001ff0b7807 */ /* 0x000fc80004000000 */
[----:B------:R-:W-:-:S04]  /*0880*/  LOP3.LUT R11, R11, 0x1, R16, 0xf8, !PT ;  /* 0x000000010b0b7812 */ /* 0x000fc800078ef810 */
[----:B------:R-:W-:-:S05]  /*0890*/  LOP3.LUT R11, R11, R14, RZ, 0xc0, !PT ;  /* 0x0000000e0b0b7212 */ /* 0x000fca00078ec0ff */
[----:B------:R-:W-:-:S05]  /*08a0*/  IMAD.IADD R11, R16, 0x1, R11 ;  /* 0x00000001100b7824 */ /* 0x000fca00078e020b */
[----:B------:R-:W-:Y:S01]  /*08b0*/  LOP3.LUT R0, R11, R0, RZ, 0xfc, !PT ;  /* 0x000000000b007212 */ /* 0x000fe200078efcff */
[----:B------:R-:W-:Y:S06]  /*08c0*/  BRA `(.L_x_14) ;  /* 0x0000000000107947 */ /* 0x000fec0003800000 */
.L_x_13:
[----:B------:R-:W-:-:S04]  /*08d0*/  LOP3.LUT R0, R0, 0x80000000, RZ, 0xc0, !PT ;  /* 0x8000000000007812 */ /* 0x000fc800078ec0ff */
[----:B------:R-:W-:Y:S01]  /*08e0*/  LOP3.LUT R0, R0, 0x7f800000, RZ, 0xfc, !PT ;  /* 0x7f80000000007812 */ /* 0x000fe200078efcff */
[----:B------:R-:W-:Y:S06]  /*08f0*/  BRA `(.L_x_14) ;  /* 0x0000000000047947 */ /* 0x000fec0003800000 */
.L_x_12:
[----:B------:R-:W-:-:S07]  /*0900*/  IMAD R0, R16, 0x800000, R0 ;  /* 0x0080000010007824 */ /* 0x000fce00078e0200 */
.L_x_14:
[----:B------:R-:W-:Y:S05]  /*0910*/  BSYNC.RECONVERGENT B3 ;  /* 0x0000000000037941 */ /* 0x000fea0003800200 */
.L_x_11:
[----:B------:R-:W-:Y:S05]  /*0920*/  BRA `(.L_x_15) ;  /* 0x0000000000207947 */ /* 0x000fea0003800000 */
.L_x_10:
[----:B------:R-:W-:-:S04]  /*0930*/  LOP3.LUT R0, R15, 0x80000000, R14, 0x48, !PT ;  /* 0x800000000f007812 */ /* 0x000fc800078e480e */
[----:B------:R-:W-:Y:S01]  /*0940*/  LOP3.LUT R0, R0, 0x7f800000, RZ, 0xfc, !PT ;  /* 0x7f80000000007812 */ /* 0x000fe200078efcff */
[----:B------:R-:W-:Y:S06]  /*0950*/  BRA `(.L_x_15) ;  /* 0x0000000000147947 */ /* 0x000fec0003800000 */
.L_x_9:
[----:B------:R-:W-:Y:S01]  /*0960*/  LOP3.LUT R0, R15, 0x80000000, R14, 0x48, !PT ;  /* 0x800000000f007812 */ /* 0x000fe200078e480e */
[----:B------:R-:W-:Y:S06]  /*0970*/  BRA `(.L_x_15) ;  /* 0x00000000000c7947 */ /* 0x000fec0003800000 */
.L_x_8:
[----:B------:R-:W0:Y:S01]  /*0980*/  MUFU.RSQ R0, -QNAN ;  /* 0xffc0000000007908 */ /* 0x000e220000001400 */
[----:B------:R-:W-:Y:S05]  /*0990*/  BRA `(.L_x_15) ;  /* 0x0000000000047947 */ /* 0x000fea0003800000 */
.L_x_7:
[----:B------:R-:W-:-:S07]  /*09a0*/  FADD.FTZ R0, R0, R3 ;  /* 0x0000000300007221 */ /* 0x000fce0000010000 */
.L_x_15:
[----:B------:R-:W-:Y:S05]  /*09b0*/  BSYNC.RECONVERGENT B2 ;  /* 0x0000000000027941 */ /* 0x000fea0003800200 */
.L_x_5:
[----:B------:R-:W-:-:S04]  /*09c0*/  IMAD.MOV.U32 R13, RZ, RZ, 0x0 ;  /* 0x00000000ff0d7424 */ /* 0x000fc800078e00ff */
[----:B0-----:R-:W-:Y:S05]  /*09d0*/  RET.REL.NODEC R12 `(_Z8bincountIifiL16DeviceMemoryType1EEvPT_PKT0_T1_S3_S3_S6_S6_) ;  /* 0xfffffff40c887950 */ /* 0x001fea0003c3ffff */
.L_x_16:
[----:B------:R-:W-:-:S00]  /*09e0*/  BRA `(.L_x_16) ;  /* 0xfffffffc00fc7947 */ /* 0x000fc0000383ffff */
[----:B------:R-:W-:-:S00]  /*09f0*/  NOP ;  /* 0x0000000000007918 */ /* 0x000fc00000000000 */
        /* <DEDUP_REMOVED lines=8> */
.L_x_39:


//--------------------- .text._Z8bincountIifiL16DeviceMemoryType0EEvPT_PKT0_T1_S3_S3_S6_S6_ --------------------------
	.section	.text._Z8bincountIifiL16DeviceMemoryType0EEvPT_PKT0_T1_S3_S3_S6_S6_,"ax",@progbits
	.align	128
        .global         _Z8bincountIifiL16DeviceMemoryType0EEvPT_PKT0_T1_S3_S3_S6_S6_
        .type           _Z8bincountIifiL16DeviceMemoryType0EEvPT_PKT0_T1_S3_S3_S6_S6_,@function
        .size           _Z8bincountIifiL16DeviceMemoryType0EEvPT_PKT0_T1_S3_S3_S6_S6_,(.L_x_40 - _Z8bincountIifiL16DeviceMemoryType0EEvPT_PKT0_T1_S3_S3_S6_S6_)
        .other          _Z8bincountIifiL16DeviceMemoryType0EEvPT_PKT0_T1_S3_S3_S6_S6_,@"STO_CUDA_ENTRY STV_DEFAULT"
_Z8bincountIifiL16DeviceMemoryType0EEvPT_PKT0_T1_S3_S3_S6_S6_:
.text._Z8bincountIifiL16DeviceMemoryType0EEvPT_PKT0_T1_S3_S3_S6_S6_:
[----:B------:R-:W-:Y:S01]  /*0000*/  LDC R1, c[0x0][0x37c] ;  /* 0x0000df00ff017b82 */ /* 0x000fe20000000800 */
[----:B------:R-:W0:Y:S01]  /*0010*/  S2R R2, SR_TID.X ;  /* 0x0000000000027919 */ /* 0x000e220000002100 */
[----:B------:R-:W0:Y:S01]  /*0020*/  LDCU UR8, c[0x0][0x390] ;  /* 0x00007200ff0877ac */ /* 0x000e220008000800 */
[----:B------:R-:W-:Y:S01]  /*0030*/  BSSY.RECONVERGENT B0, `(.L_x_17) ;  /* 0x000000d000007945 */ /* 0x000fe20003800200 */
[----:B0-----:R-:W-:-:S13]  /*0040*/  ISETP.GE.AND P0, PT, R2, UR8, PT ;  /* 0x0000000802007c0c */ /* 0x001fda000bf06270 */
[----:B------:R-:W-:Y:S05]  /*0050*/  @P0 BRA `(.L_x_18) ;  /* 0x0000000000280947 */ /* 0x000fea0003800000 */
[----:B------:R-:W0:Y:S01]  /*0060*/  S2R R5, SR_CgaCtaId ;  /* 0x0000000000057919 */ /* 0x000e220000008800 */
[----:B------:R-:W1:Y:S01]  /*0070*/  LDC R6, c[0x0][0x360] ;  /* 0x0000d800ff067b82 */ /* 0x000e620000000800 */
[----:B------:R-:W-:Y:S01]  /*0080*/  MOV R0, 0x400 ;  /* 0x0000040000007802 */ /* 0x000fe20000000f00 */
[----:B------:R-:W-:-:S03]  /*0090*/  IMAD.MOV.U32 R3, RZ, RZ, R2 ;  /* 0x000000ffff037224 */ /* 0x000fc600078e0002 */
[----:B0-----:R-:W-:-:S07]  /*00a0*/  LEA R0, R5, R0, 0x18 ;  /* 0x0000000005007211 */ /* 0x001fce00078ec0ff */
.L_x_19:
[----:B------:R-:W-:Y:S02]  /*00b0*/  IMAD R4, R3, 0x4, R0 ;  /* 0x0000000403047824 */ /* 0x000fe400078e0200 */
[----:B-1----:R-:W-:-:S03]  /*00c0*/  IMAD.IADD R3, R6, 0x1, R3 ;  /* 0x0000000106037824 */ /* 0x002fc600078e0203 */
[----:B------:R0:W-:Y:S02]  /*00d0*/  STS [R4], RZ ;  /* 0x000000ff04007388 */ /* 0x0001e40000000800 */
[----:B------:R-:W-:-:S13]  /*00e0*/  ISETP.GE.AND P0, PT, R3, UR8, PT ;  /* 0x0000000803007c0c */ /* 0x000fda000bf06270 */
[----:B0-----:R-:W-:Y:S05]  /*00f0*/  @!P0 BRA `(.L_x_19) ;  /* 0xfffffffc00ec8947 */ /* 0x001fea000383ffff */
.L_x_18:
[----:B------:R-:W-:Y:S05]  /*0100*/  BSYNC.RECONVERGENT B0 ;  /* 0x0000000000007941 */ /* 0x000fea0003800200 */
.L_x_17:
[----:B------:R-:W0:Y:S01]  /*0110*/  S2UR UR4, SR_CTAID.X ;  /* 0x00000000000479c3 */ /* 0x000e220000002500 */
[----:B------:R-:W1:Y:S01]  /*0120*/  LDCU UR5, c[0x0][0x39c] ;  /* 0x00007380ff0577ac */ /* 0x000e620008000800 */
[----:B------:R-:W2:Y:S06]  /*0130*/  LDCU.64 UR6, c[0x0][0x358] ;  /* 0x00006b00ff0677ac */ /* 0x000eac0008000a00 */
[----:B------:R-:W0:Y:S01]  /*0140*/  LDC R7, c[0x0][0x360] ;  /* 0x0000d800ff077b82 */ /* 0x000e220000000800 */
[----:B------:R-:W3:Y:S01]  /*0150*/  LDCU UR9, c[0x0][0x390] ;  /* 0x00007200ff0977ac */ /* 0x000ee20008000800 */
[----:B------:R-:W4:Y:S01]  /*0160*/  LDCU.64 UR10, c[0x0][0x398] ;  /* 0x00007300ff0a77ac */ /* 0x000f220008000a00 */
[----:B0-----:R-:W-:-:S05]  /*0170*/  IMAD R9, R7, UR4, R2 ;  /* 0x0000000407097c24 */ /* 0x001fca000f8e0202 */
[----:B------:R-:W-:Y:S01]  /*0180*/  BAR.SYNC.DEFER_BLOCKING 0x0 ;  /* 0x0000000000007b1d */ /* 0x000fe20000010000 */
[----:B-1----:R-:W-:-:S13]  /*0190*/  ISETP.GE.AND P0, PT, R9, UR5, PT ;  /* 0x0000000509007c0c */ /* 0x002fda000bf06270 */
[----:B--234-:R-:W-:Y:S05]  /*01a0*/  @P0 BRA `(.L_x_20) ;  /* 0x0000000000ac0947 */ /* 0x01cfea0003800000 */
[----:B------:R-:W0:Y:S01]  /*01b0*/  LDC R3, c[0x0][0x394] ;  /* 0x0000e500ff037b82 */ /* 0x000e220000000800 */
[----:B------:R-:W0:Y:S01]  /*01c0*/  LDCU UR5, c[0x0][0x398] ;  /* 0x00007300ff0577ac */ /* 0x000e220008000800 */
[----:B------:R-:W-:Y:S01]  /*01d0*/  I2FP.F32.S32 R8, UR8 ;  /* 0x0000000800087c45 */ /* 0x000fe20008201400 */
[----:B------:R-:W1:Y:S05]  /*01e0*/  LDCU UR4, c[0x0][0x370] ;  /* 0x00006e00ff0477ac */ /* 0x000e6a0008000800 */
[----:B------:R-:W2:Y:S08]  /*01f0*/  LDC R6, c[0x0][0x394] ;  /* 0x0000e500ff067b82 */ /* 0x000eb00000000800 */
[----:B------:R-:W3:Y:S01]  /*0200*/  LDC.64 R4, c[0x0][0x388] ;  /* 0x0000e200ff047b82 */ /* 0x000ee20000000a00 */
[----:B-1----:R-:W-:-:S02]  /*0210*/  IMAD R10, R7, UR4, RZ ;  /* 0x00000004070a7c24 */ /* 0x002fc4000f8e02ff */
[----:B0-----:R-:W-:-:S07]  /*0220*/  FADD R3, -R3, UR5 ;  /* 0x0000000503037e21 */ /* 0x001fce0008000100 */
.L_x_25:
[----:B---3--:R-:W-:-:S06]  /*0230*/  IMAD.WIDE R12, R9, 0x4, R4 ;  /* 0x00000004090c7825 */ /* 0x008fcc00078e0204 */
[----:B------:R-:W3:Y:S01]  /*0240*/  LDG.E R13, desc[UR6][R12.64] ;  /* 0x000000060c0d7981 */ /* 0x000ee2000c1e1900 */
[----:B------:R-:W-:Y:S01]  /*0250*/  IMAD.IADD R9, R10, 0x1, R9 ;  /* 0x000000010a097824 */ /* 0x000fe200078e0209 */
[----:B------:R-:W-:Y:S05]  /*0260*/  YIELD ;  /* 0x0000000000007946 */ /* 0x000fea0003800000 */
[----:B------:R-:W-:Y:S01]  /*0270*/  BSSY.RECONVERGENT B0, `(.L_x_21) ;  /* 0x000001d000007945 */ /* 0x000fe20003800200 */
[----:B------:R-:W-:Y:S02]  /*0280*/  ISETP.GE.AND P2, PT, R9, UR11, PT ;  /* 0x0000000b09007c0c */ /* 0x000fe4000bf46270 */
[----:B---3--:R-:W-:-:S04]  /*0290*/  FSETP.GTU.AND P0, PT, R13, UR10, PT ;  /* 0x0000000a0d007c0b */ /* 0x008fc8000bf0c000 */
[----:B--2---:R-:W-:-:S13]  /*02a0*/  FSETP.LTU.OR P0, PT, R13, R6, P0 ;  /* 0x000000060d00720b */ /* 0x004fda0000709400 */
[----:B0-----:R-:W-:Y:S05]  /*02b0*/  @P0 BRA `(.L_x_22) ;  /* 0x0000000000600947 */ /* 0x001fea0003800000 */
[----:B------:R-:W0:Y:S01]  /*02c0*/  MUFU.RCP R12, R3 ;  /* 0x00000003000c7308 */ /* 0x000e220000001000 */
[----:B------:R-:W-:Y:S01]  /*02d0*/  FADD R11, R13, -R6 ;  /* 0x800000060d0b7221 */ /* 0x000fe20000000000 */
[----:B------:R-:W-:Y:S03]  /*02e0*/  BSSY.RECONVERGENT B1, `(.L_x_23) ;  /* 0x000000c000017945 */ /* 0x000fe60003800200 */
[----:B------:R-:W-:-:S04]  /*02f0*/  FMUL R0, R8, R11 ;  /* 0x0000000b08007220 */ /* 0x000fc80000400000 */
[----:B------:R-:W1:Y:S01]  /*0300*/  FCHK P0, R0, R3 ;  /* 0x0000000300007302 */ /* 0x000e620000000000 */
[----:B0-----:R-:W-:-:S04]  /*0310*/  FFMA R13, -R3, R12, 1 ;  /* 0x3f800000030d7423 */ /* 0x001fc8000000010c */
[----:B------:R-:W-:-:S04]  /*0320*/  FFMA R13, R12, R13, R12 ;  /* 0x0000000d0c0d7223 */ /* 0x000fc8000000000c */
[----:B------:R-:W-:-:S04]  /*0330*/  FFMA R12, R0, R13, RZ ;  /* 0x0000000d000c7223 */ /* 0x000fc800000000ff */
[----:B------:R-:W-:-:S04]  /*0340*/  FFMA R11, -R3, R12, R0 ;  /* 0x0000000c030b7223 */ /* 0x000fc80000000100 */
[----:B------:R-:W-:Y:S01]  /*0350*/  FFMA R11, R13, R11, R12 ;  /* 0x0000000b0d0b7223 */ /* 0x000fe2000000000c */
[----:B-1----:R-:W-:Y:S06]  /*0360*/  @!P0 BRA `(.L_x_24) ;  /* 0x00000000000c8947 */ /* 0x002fec0003800000 */
[----:B------:R-:W-:-:S07]  /*0370*/  MOV R12, 0x390 ;  /* 0x00000390000c7802 */ /* 0x000fce0000000f00 */
[----:B------:R-:W-:Y:S05]  /*0380*/  CALL.REL.NOINC `($__internal_1_$__cuda_sm3x_div_rn_noftz_f32_slowpath) ;  /* 0x0000000000787944 */ /* 0x000fea0003c00000 */
[----:B------:R-:W-:-:S07]  /*0390*/  IMAD.MOV.U32 R11, RZ, RZ, R0 ;  /* 0x000000ffff0b7224 */ /* 0x000fce00078e0000 */
.L_x_24:
[----:B------:R-:W-:Y:S05]  /*03a0*/  BSYNC.RECONVERGENT B1 ;  /* 0x0000000000017941 */ /* 0x000fea0003800200 */
.L_x_23:
[----:B------:R-:W0:Y:S01]  /*03b0*/  F2I.TRUNC.NTZ R11, R11 ;  /* 0x0000000b000b7305 */ /* 0x000e22000020f100 */
[----:B------:R-:W1:Y:S01]  /*03c0*/  S2UR UR5, SR_CgaCtaId ;  /* 0x00000000000579c3 */ /* 0x000e620000008800 */
[----:B------:R-:W-:Y:S01]  /*03d0*/  UMOV UR4, 0x400 ;  /* 0x0000040000047882 */ /* 0x000fe20000000000 */
[C---:B0-----:R-:W-:Y:S01]  /*03e0*/  ISETP.NE.AND P0, PT, R11.reuse, UR9, PT ;  /* 0x000000090b007c0c */ /* 0x041fe2000bf05270 */
[----:B------:R-:W-:Y:S01]  /*03f0*/  VIADD R0, R11, 0xffffffff ;  /* 0xffffffff0b007836 */ /* 0x000fe20000000000 */
[----:B-1----:R-:W-:-:S11]  /*0400*/  ULEA UR4, UR5, UR4, 0x18 ;  /* 0x0000000405047291 */ /* 0x002fd6000f8ec0ff */
[----:B------:R-:W-:-:S05]  /*0410*/  @P0 IMAD.MOV R0, RZ, RZ, R11 ;  /* 0x000000ffff000224 */ /* 0x000fca00078e020b */
[----:B------:R-:W-:-:S05]  /*0420*/  LEA R0, R0, UR4, 0x2 ;  /* 0x0000000400007c11 */ /* 0x000fca000f8e10ff */
[----:B------:R0:W-:Y:S02]  /*0430*/  ATOMS.POPC.INC.32 RZ, [R0+URZ] ;  /* 0x0000000000ff7f8c */ /* 0x0001e4000d8000ff */
.L_x_22:
[----:B------:R-:W-:Y:S05]  /*0440*/  BSYNC.RECONVERGENT B0 ;  /* 0x0000000000007941 */ /* 0x000fea0003800200 */
.L_x_21:
[----:B------:R-:W-:Y:S05]  /*0450*/  @!P2 BRA `(.L_x_25) ;  /* 0xfffffffc0074a947 */ /* 0x000fea000383ffff */
.L_x_20:
[----:B------:R-:W1:Y:S01]  /*0460*/  LDC R11, c[0x0][0x390] ;  /* 0x0000e400ff0b7b82 */ /* 0x000e620000000800 */
[----:B------:R-:W-:Y:S07]  /*0470*/  WARPSYNC.ALL ;  /* 0x0000000000007948 */ /* 0x000fee0003800000 */
[----:B------:R-:W-:Y:S01]  /*0480*/  BAR.SYNC.DEFER_BLOCKING 0x0 ;  /* 0x0000000000007b1d */ /* 0x000fe20000010000 */
[----:B-1----:R-:W-:-:S13]  /*0490*/  ISETP.GE.AND P0, PT, R2, R11, PT ;  /* 0x0000000b0200720c */ /* 0x002fda0003f06270 */
[----:B------:R-:W-:Y:S05]  /*04a0*/  @P0 EXIT ;  /* 0x000000000000094d */ /* 0x000fea0003800000 */
[----:B------:R-:W1:Y:S01]  /*04b0*/  S2UR UR5, SR_CgaCtaId ;  /* 0x00000000000579c3 */ /* 0x000e620000008800 */
[----:B------:R-:W-:-:S07]  /*04c0*/  UMOV UR4, 0x400 ;  /* 0x0000040000047882 */ /* 0x000fce0000000000 */
[----:B------:R-:W2:Y:S01]  /*04d0*/  LDC.64 R8, c[0x0][0x380] ;  /* 0x0000e000ff087b82 */ /* 0x000ea20000000a00 */
[----:B-1----:R-:W-:-:S12]  /*04e0*/  ULEA UR4, UR5, UR4, 0x18 ;  /* 0x0000000405047291 */ /* 0x002fd8000f8ec0ff */
.L_x_26:
[C---:B0-----:R-:W-:Y:S01]  /*04f0*/  LEA R0, R2.reuse, UR4, 0x2 ;  /* 0x0000000402007c11 */ /* 0x041fe2000f8e10ff */
[----:B-12---:R-:W-:-:S04]  /*0500*/  IMAD.WIDE R4, R2, 0x4, R8 ;  /* 0x0000000402047825 */ /* 0x006fc800078e0208 */
[----:B------:R-:W0:Y:S01]  /*0510*/  LDS R3, [R0] ;  /* 0x0000000000037984 */ /* 0x000e220000000800 */
[----:B------:R-:W-:-:S05]  /*0520*/  IMAD.IADD R2, R7, 0x1, R2 ;  /* 0x0000000107027824 */ /* 0x000fca00078e0202 */
[----:B------:R-:W-:Y:S01]  /*0530*/  ISETP.GE.AND P0, PT, R2, R11, PT ;  /* 0x0000000b0200720c */ /* 0x000fe20003f06270 */
[----:B0-----:R1:W-:-:S12]  /*0540*/  REDG.E.ADD.STRONG.GPU desc[UR6][R4.64], R3 ;  /* 0x000000030400798e */ /* 0x0013d8000c12e106 */
[----:B------:R-:W-:Y:S05]  /*0550*/  @!P0 BRA `(.L_x_26) ;  /* 0xfffffffc00e48947 */ /* 0x000fea000383ffff */
[----:B------:R-:W-:Y:S05]  /*0560*/  EXIT ;  /* 0x000000000000794d */ /* 0x000fea0003800000 */
        .weak           $__internal_1_$__cuda_sm3x_div_rn_noftz_f32_slowpath
        .type           $__internal_1_$__cuda_sm3x_div_rn_noftz_f32_slowpath,@function
        .size           $__internal_1_$__cuda_sm3x_div_rn_noftz_f32_slowpath,(.L_x_40 - $__internal_1_$__cuda_sm3x_div_rn_noftz_f32_slowpath)
$__internal_1_$__cuda_sm3x_div_rn_noftz_f32_slowpath:
        /* <DEDUP_REMOVED lines=36> */
.L_x_28:
        /* <DEDUP_REMOVED lines=51> */
.L_x_35:
[----:B------:R-:W-:-:S04]  /*0ae0*/  LOP3.LUT R0, R0, 0x80000000, RZ, 0xc0, !PT ;  /* 0x8000000000007812 */ /* 0x000fc800078ec0ff */
[----:B------:R-:W-:Y:S01]  /*0af0*/  LOP3.LUT R0, R0, 0x7f800000, RZ, 0xfc, !PT ;  /* 0x7f80000000007812 */ /* 0x000fe200078efcff */
[----:B------:R-:W-:Y:S06]  /*0b00*/  BRA `(.L_x_36) ;  /* 0x0000000000047947 */ /* 0x000fec0003800000 */
.L_x_34:
[----:B------:R-:W-:-:S07]  /*0b10*/  IMAD R0, R16, 0x800000, R0 ;  /* 0x0080000010007824 */ /* 0x000fce00078e0200 */
.L_x_36:
[----:B------:R-:W-:Y:S05]  /*0b20*/  BSYNC.RECONVERGENT B3 ;  /* 0x0000000000037941 */ /* 0x000fea0003800200 */
.L_x_33:
[----:B------:R-:W-:Y:S05]  /*0b30*/  BRA `(.L_x_37) ;  /* 0x0000000000207947 */ /* 0x000fea0003800000 */
.L_x_32:
[----:B------:R-:W-:-:S04]  /*0b40*/  LOP3.LUT R0, R15, 0x80000000, R14, 0x48, !PT ;  /* 0x800000000f007812 */ /* 0x000fc800078e480e */
[----:B------:R-:W-:Y:S01]  /*0b50*/  LOP3.LUT R0, R0, 0x7f800000, RZ, 0xfc, !PT ;  /* 0x7f80000000007812 */ /* 0x000fe200078efcff */
[----:B------:R-:W-:Y:S06]  /*0b60*/  BRA `(.L_x_37) ;  /* 0x0000000000147947 */ /* 0x000fec0003800000 */
.L_x_31:
[----:B------:R-:W-:Y:S01]  /*0b70*/  LOP3.LUT R0, R15, 0x80000000, R14, 0x48, !PT ;  /* 0x800000000f007812 */ /* 0x000fe200078e480e */
[----:B------:R-:W-:Y:S06]  /*0b80*/  BRA `(.L_x_37) ;  /* 0x00000000000c7947 */ /* 0x000fec0003800000 */
.L_x_30:
[----:B------:R-:W0:Y:S01]  /*0b90*/  MUFU.RSQ R0, -QNAN ;  /* 0xffc0000000007908 */ /* 0x000e220000001400 */
[----:B------:R-:W-:Y:S05]  /*0ba0*/  BRA `(.L_x_37) ;  /* 0x0000000000047947 */ /* 0x000fea0003800000 */
.L_x_29:
[----:B------:R-:W-:-:S07]  /*0bb0*/  FADD.FTZ R0, R0, R3 ;  /* 0x0000000300007221 */ /* 0x000fce0000010000 */
.L_x_37:
[----:B------:R-:W-:Y:S05]  /*0bc0*/  BSYNC.RECONVERGENT B2 ;  /* 0x0000000000027941 */ /* 0x000fea0003800200 */
.L_x_27:
[----:B------:R-:W-:-:S04]  /*0bd0*/  IMAD.MOV.U32 R13, RZ, RZ, 0x0 ;  /* 0x00000000ff0d7424 */ /* 0x000fc800078e00ff */
[----:B0-----:R-:W-:Y:S05]  /*0be0*/  RET.REL.NODEC R12 `(_Z8bincountIifiL16DeviceMemoryType0EEvPT_PKT0_T1_S3_S3_S6_S6_) ;  /* 0xfffffff40c047950 */ /* 0x001fea0003c3ffff */
.L_x_38:
        /* <DEDUP_REMOVED lines=9> */
.L_x_40:


//--------------------- .nv.shared._Z8bincountIifiL16DeviceMemoryType1EEvPT_PKT0_T1_S3_S3_S6_S6_ --------------------------
	.section	.nv.shared._Z8bincountIifiL16DeviceMemoryType1EEvPT_PKT0_T1_S3_S3_S6_S6_,"aw",@nobits
	.sectionflags	@""
	.align	16
	.zero		1024


//--------------------- .nv.shared.reserved.0     --------------------------
	.section	.nv.shared.reserved.0,"aw",@nobits
	.weak		__nv_reservedSMEM_offset_0_alias
	.size		__nv_reservedSMEM_offset_0_alias, 0, 64
	.other		__nv_reservedSMEM_offset_0_alias,@"STO_CUDA_RESERVED_SHARED STV_DEFAULT"
__nv_reservedSMEM_offset_0_alias:
	.zero		0
	.zero		64


//--------------------- .nv.shared._Z8bincountIifiL16DeviceMemoryType0EEvPT_PKT0_T1_S3_S3_S6_S6_ --------------------------
	.section	.nv.shared._Z8bincountIifiL16DeviceMemoryType0EEvPT_PKT0_T1_S3_S3_S6_S6_,"aw",@nobits
	.sectionflags	@""
	.align	16
	.zero		1024


//--------------------- .nv.constant0._Z8bincountIifiL16DeviceMemoryType1EEvPT_PKT0_T1_S3_S3_S6_S6_ --------------------------
	.section	.nv.constant0._Z8bincountIifiL16DeviceMemoryType1EEvPT_PKT0_T1_S3_S3_S6_S6_,"a",@progbits
	.sectionflags	@""
	.align	4
.nv.constant0._Z8bincountIifiL16DeviceMemoryType1EEvPT_PKT0_T1_S3_S3_S6_S6_:
	.zero		932


//--------------------- .nv.constant0._Z8bincountIifiL16DeviceMemoryType0EEvPT_PKT0_T1_S3_S3_S6_S6_ --------------------------
	.section	.nv.constant0._Z8bincountIifiL16DeviceMemoryType0EEvPT_PKT0_T1_S3_S3_S6_S6_,"a",@progbits
	.sectionflags	@""
	.align	4
.nv.constant0._Z8bincountIifiL16DeviceMemoryType0EEvPT_PKT0_T1_S3_S3_S6_S6_:
	.zero		932


//--------------------- SYMBOLS --------------------------

	.type		.nv.reservedSmem.offset0,@object
	.size		.nv.reservedSmem.offset0,0x4
	.type		.nv.reservedSmem.cap,@object
	.size		.nv.reservedSmem.cap,0x4
